//
// Generated by NVIDIA NVVM Compiler
//
// Compiler Build ID: CL-36424714
// Cuda compilation tools, release 13.0, V13.0.88
// Based on NVVM 20.0.0
//

.version 9.0
.target sm_100
.address_size 64

	// .globl	_Z9say_hellov
.extern .func  (.param .b32 func_retval0) vprintf
(
	.param .b64 vprintf_param_0,
	.param .b64 vprintf_param_1
)
;
.global .align 1 .b8 $str[21] = {72, 101, 108, 108, 111, 32, 102, 114, 111, 109, 32, 116, 104, 101, 32, 71, 80, 85, 33, 10};

.visible .entry _Z9say_hellov()
{
	.reg .b32 	%r<3>;
	.reg .b64 	%rd<3>;

	mov.u64 	%rd1, $str;
	cvta.global.u64 	%rd2, %rd1;
	{ // callseq 0, 0
	.param .b64 param0;
	st.param.b64 	[param0], %rd2;
	.param .b64 param1;
	st.param.b64 	[param1], 0;
	.param .b32 retval0;
	call.uni (retval0), 
	vprintf, 
	(
	param0, 
	param1
	);
	ld.param.b32 	%r1, [retval0];
	} // callseq 0
	ret;

}


// ===== COMPILED SASS (sm_100) =====

	.target	sm_100

	.elftype	@"ET_EXEC"


//--------------------- .note.nv.tkinfo           --------------------------
	.section	.note.nv.tkinfo,"",@"SHT_NOTE"
	.sectionflags	@"SHF_NOTE_NV_TKINFO"
	.tkinfo
        /*0018*/ 	.word	0x00000002
        /*0030*/ 	.string	""
        /*0030*/ 	.string	"ptxas"
        /*0030*/ 	.string	"Cuda compilation tools, release 13.0, V13.0.88"
        /*0030*/ 	.string	"Build cuda_13.0.r13.0/compiler.36424714_0"
        /*0030*/ 	.string	"-arch sm_100 -m 64 "



//--------------------- .note.nv.cuinfo           --------------------------
	.section	.note.nv.cuinfo,"",@"SHT_NOTE"
	.sectionflags	@"SHF_NOTE_NV_CUINFO"
        /*0018*/ 	.short	0x0002
        /*001a*/ 	.short	0x0064
        /*001c*/ 	.short	0x0082
	.zero		2


//--------------------- .nv.info                  --------------------------
	.section	.nv.info,"",@"SHT_CUDA_INFO"
	.align	4


	//----- nvinfo : EIATTR_REGCOUNT
	.align		4
        /*0000*/ 	.byte	0x04, 0x2f
        /*0002*/ 	.short	(.L_2 - .L_1)
	.align		4
.L_1:
        /*0004*/ 	.word	index@(_Z9say_hellov)
        /*0008*/ 	.word	0x00000018


	//----- nvinfo : EIATTR_FRAME_SIZE
	.align		4
.L_2:
        /*000c*/ 	.byte	0x04, 0x11
        /*000e*/ 	.short	(.L_4 - .L_3)
	.align		4
.L_3:
        /*0010*/ 	.word	index@(_Z9say_hellov)
        /*0014*/ 	.word	0x00000000


	//----- nvinfo : EIATTR_MIN_STACK_SIZE
	.align		4
.L_4:
        /*0018*/ 	.byte	0x04, 0x12
        /*001a*/ 	.short	(.L_6 - .L_5)
	.align		4
.L_5:
        /*001c*/ 	.word	index@(_Z9say_hellov)
        /*0020*/ 	.word	0x00000000
.L_6:


//--------------------- .nv.compat                --------------------------
	.section	.nv.compat,"",@"SHT_CUDA_COMPAT_INFO"
	.align	4
        /*0000*/ 	.byte	0x02, 0x09, 0x00, 0x00, 0x02, 0x02, 0x01, 0x00, 0x02, 0x05, 0x05, 0x00, 0x03, 0x07, 0x01, 0x01
        /*0010*/ 	.byte	0x02, 0x03, 0x00, 0x00, 0x02, 0x06, 0x01, 0x00, 0x04, 0x0b, 0x08, 0x00, 0x09, 0x00, 0x00, 0x00
        /*0020*/ 	.byte	0x00, 0x00, 0x00, 0x00


//--------------------- .nv.info._Z9say_hellov    --------------------------
	.section	.nv.info._Z9say_hellov,"",@"SHT_CUDA_INFO"
	.sectionflags	@""
	.align	4


	//----- nvinfo : EIATTR_CUDA_API_VERSION
	.align		4
        /*0000*/ 	.byte	0x04, 0x37
        /*0002*/ 	.short	(.L_8 - .L_7)
.L_7:
        /*0004*/ 	.word	0x00000082


	//----- nvinfo : EIATTR_SPARSE_MMA_MASK
	.align		4
.L_8:
        /*0008*/ 	.byte	0x03, 0x50
        /*000a*/ 	.short	0x0000


	//----- nvinfo : EIATTR_MAXREG_COUNT
	.align		4
        /*000c*/ 	.byte	0x03, 0x1b
        /*000e*/ 	.short	0x00ff


	//----- nvinfo : EIATTR_EXTERNS
	.align		4
        /*0010*/ 	.byte	0x04, 0x0f
        /*0012*/ 	.short	(.L_10 - .L_9)


	//   ....[0]....
	.align		4
.L_9:
        /*0014*/ 	.word	index@(vprintf)


	//----- nvinfo : EIATTR_MERCURY_ISA_VERSION
	.align		4
.L_10:
        /*0018*/ 	.byte	0x03, 0x5f
        /*001a*/ 	.short	0x0101


	//----- nvinfo : EIATTR_VRC_CTA_INIT_COUNT
	.align		4
        /*001c*/ 	.byte	0x02, 0x4a
	.zero		1
	.zero		1


	//----- nvinfo : EIATTR_SYSCALL_OFFSETS
	.align		4
        /*0020*/ 	.byte	0x04, 0x46
        /*0022*/ 	.short	(.L_12 - .L_11)


	//   ....[0]....
.L_11:
        /*0024*/ 	.word	0x00000080


	//----- nvinfo : EIATTR_EXIT_INSTR_OFFSETS
	.align		4
.L_12:
        /*0028*/ 	.byte	0x04, 0x1c
        /*002a*/ 	.short	(.L_14 - .L_13)


	//   ....[0]....
.L_13:
        /*002c*/ 	.word	0x00000090


	//----- nvinfo : EIATTR_SW_WAR
	.align		4
.L_14:
        /*0030*/ 	.byte	0x04, 0x36
        /*0032*/ 	.short	(.L_16 - .L_15)
.L_15:
        /*0034*/ 	.word	0x00000008
.L_16:


//--------------------- .nv.callgraph             --------------------------
	.section	.nv.callgraph,"",@"SHT_CUDA_CALLGRAPH"
	.align	4
	.sectionentsize	8
	.align		4
        /*0000*/ 	.word	0x00000000
	.align		4
        /*0004*/ 	.word	0xffffffff
	.align		4
        /*0008*/ 	.word	index@(_Z9say_hellov)
	.align		4
        /*000c*/ 	.word	index@(vprintf)
	.align		4
        /*0010*/ 	.word	0x00000000
	.align		4
        /*0014*/ 	.word	0xfffffffe
	.align		4
        /*0018*/ 	.word	0x00000000
	.align		4
        /*001c*/ 	.word	0xfffffffd
	.align		4
        /*0020*/ 	.word	0x00000000
	.align		4
        /*0024*/ 	.word	0xfffffffc


//--------------------- .nv.constant4             --------------------------
	.section	.nv.constant4,"a",@progbits
	.align	8
	.align		8
.nv.constant4:
        /*0000*/ 	.dword	vprintf
	.align		8
        /*0008*/ 	.dword	$str


//--------------------- .text._Z9say_hellov       --------------------------
	.section	.text._Z9say_hellov,"ax",@progbits
	.align	128
        .global         _Z9say_hellov
        .type           _Z9say_hellov,@function
        .size           _Z9say_hellov,(.L_x_2 - _Z9say_hellov)
        .other          _Z9say_hellov,@"STO_CUDA_ENTRY STV_DEFAULT"
_Z9say_hellov:
.text._Z9say_hellov:
[----:B------:R-:W0:Y:S01]  /*0000*/  LDC R1, c[0x0][0x37c] ;  /* 0x0000df00ff017b82 */ /* 0x000e220000000800 */
[----:B------:R-:W-:Y:S01]  /*0010*/  MOV R0, 0x0 ;  /* 0x0000000000007802 */ /* 0x000fe20000000f00 */
[----:B------:R-:W1:Y:S01]  /*0020*/  LDCU.64 UR4, c[0x4][0x8] ;  /* 0x01000100ff0477ac */ /* 0x000e620008000a00 */
[----:B------:R-:W-:-:S05]  /*0030*/  CS2R R6, SRZ ;  /* 0x0000000000067805 */ /* 0x000fca000001ff00 */
[----:B------:R2:W3:Y:S01]  /*0040*/  LDC.64 R2, c[0x4][R0] ;  /* 0x0100000000027b82 */ /* 0x0004e20000000a00 */
[----:B-1----:R-:W-:Y:S02]  /*0050*/  IMAD.U32 R4, RZ, RZ, UR4 ;  /* 0x00000004ff047e24 */ /* 0x002fe4000f8e00ff */
[----:B--2---:R-:W-:-:S07]  /*0060*/  IMAD.U32 R5, RZ, RZ, UR5 ;  /* 0x00000005ff057e24 */ /* 0x004fce000f8e00ff */
[----:B------:R-:W-:-:S07]  /*0070*/  LEPC R20, `(.L_x_0) ;  /* 0x000000001014794e */ /* 0x000fce0000000000 */
[----:B0--3--:R-:W-:Y:S05]  /*0080*/  CALL.ABS.NOINC R2 ;  /* 0x0000000002007343 */ /* 0x009fea0003c00000 */
.L_x_0:
[----:B------:R-:W-:Y:S05]  /*0090*/  EXIT ;  /* 0x000000000000794d */ /* 0x000fea0003800000 */
.L_x_1:
[----:B------:R-:W-:-:S00]  /*00a0*/  BRA `(.L_x_1) ;  /* 0xfffffffc00fc7947 */ /* 0x000fc0000383ffff */
[----:B------:R-:W-:-:S00]  /*00b0*/  NOP ;  /* 0x0000000000007918 */ /* 0x000fc00000000000 */
        /* <DEDUP_REMOVED lines=12> */
.L_x_2:


//--------------------- .nv.global.init           --------------------------
	.section	.nv.global.init,"aw",@progbits
.nv.global.init:
	.type		$str,@object
	.size		$str,(.L_0 - $str)
$str:
        /*0000*/ 	.byte	0x48, 0x65, 0x6c, 0x6c, 0x6f, 0x20, 0x66, 0x72, 0x6f, 0x6d, 0x20, 0x74, 0x68, 0x65, 0x20, 0x47
        /*0010*/ 	.byte	0x50, 0x55, 0x21, 0x0a, 0x00
.L_0:


//--------------------- .nv.shared.reserved.0     --------------------------
	.section	.nv.shared.reserved.0,"aw",@nobits
	.weak		__nv_reservedSMEM_offset_0_alias
	.size		__nv_reservedSMEM_offset_0_alias, 0, 64
	.other		__nv_reservedSMEM_offset_0_alias,@"STO_CUDA_RESERVED_SHARED STV_DEFAULT"
__nv_reservedSMEM_offset_0_alias:
	.zero		0
	.zero		64


//--------------------- .nv.constant0._Z9say_hellov --------------------------
	.section	.nv.constant0._Z9say_hellov,"a",@progbits
	.sectionflags	@""
	.align	4
.nv.constant0._Z9say_hellov:
	.zero		896


//--------------------- SYMBOLS --------------------------

	.type		.nv.reservedSmem.offset0,@object
	.size		.nv.reservedSmem.offset0,0x4
	.type		vprintf,@function
